//
// Generated by NVIDIA NVVM Compiler
//
// Compiler Build ID: CL-36424714
// Cuda compilation tools, release 13.0, V13.0.88
// Based on NVVM 20.0.0
//

.version 9.0
.target sm_100
.address_size 64

	// .globl	_Z6warmupv

.visible .entry _Z6warmupv()
{


	ret;

}
	// .globl	_Z15divergentKernelPf
.visible .entry _Z15divergentKernelPf(
	.param .u64 .ptr .align 1 _Z15divergentKernelPf_param_0
)
{
	.local .align 4 .b8 	__local_depot1[8];
	.reg .b64 	%SP;
	.reg .b64 	%SPL;
	.reg .pred 	%p<69>;
	.reg .b32 	%r<80>;
	.reg .b32 	%f<261>;
	.reg .b64 	%rd<9>;

	mov.u64 	%SPL, __local_depot1;
	ld.param.u64 	%rd3, [_Z15divergentKernelPf_param_0];
	mov.u32 	%r6, %ctaid.x;
	mov.u32 	%r7, %ntid.x;
	mov.u32 	%r8, %tid.x;
	mad.lo.s32 	%r1, %r6, %r7, %r8;
	setp.gt.s32 	%p1, %r1, 999999;
	@%p1 bra 	$L__BB1_137;
	and.b32  	%r9, %r1, 1;
	setp.eq.b32 	%p2, %r9, 1;
	@%p2 bra 	$L__BB1_69;
	add.u64 	%rd1, %SPL, 4;
	mov.b32 	%r45, 1073741824;
	st.local.u32 	[%rd1], %r45;
	mov.b32 	%r78, 0;
$L__BB1_3:
	ld.local.f32 	%f132, [%rd1];
	ld.local.f32 	%f133, [%rd1];
	fma.rn.f32 	%f134, %f132, %f133, 0f38D1B717;
	st.local.f32 	[%rd1], %f134;
	ld.local.f32 	%f135, [%rd1];
	setp.leu.f32 	%p36, %f135, 0f447A0000;
	@%p36 bra 	$L__BB1_5;
	mov.b32 	%r46, 1073741824;
	st.local.u32 	[%rd1], %r46;
$L__BB1_5:
	ld.local.f32 	%f136, [%rd1];
	ld.local.f32 	%f137, [%rd1];
	fma.rn.f32 	%f138, %f136, %f137, 0f38D1B717;
	st.local.f32 	[%rd1], %f138;
	ld.local.f32 	%f139, [%rd1];
	setp.leu.f32 	%p37, %f139, 0f447A0000;
	@%p37 bra 	$L__BB1_7;
	mov.b32 	%r47, 1073741824;
	st.local.u32 	[%rd1], %r47;
$L__BB1_7:
	ld.local.f32 	%f140, [%rd1];
	ld.local.f32 	%f141, [%rd1];
	fma.rn.f32 	%f142, %f140, %f141, 0f38D1B717;
	st.local.f32 	[%rd1], %f142;
	ld.local.f32 	%f143, [%rd1];
	setp.leu.f32 	%p38, %f143, 0f447A0000;
	@%p38 bra 	$L__BB1_9;
	mov.b32 	%r48, 1073741824;
	st.local.u32 	[%rd1], %r48;
$L__BB1_9:
	ld.local.f32 	%f144, [%rd1];
	ld.local.f32 	%f145, [%rd1];
	fma.rn.f32 	%f146, %f144, %f145, 0f38D1B717;
	st.local.f32 	[%rd1], %f146;
	ld.local.f32 	%f147, [%rd1];
	setp.leu.f32 	%p39, %f147, 0f447A0000;
	@%p39 bra 	$L__BB1_11;
	mov.b32 	%r49, 1073741824;
	st.local.u32 	[%rd1], %r49;
$L__BB1_11:
	ld.local.f32 	%f148, [%rd1];
	ld.local.f32 	%f149, [%rd1];
	fma.rn.f32 	%f150, %f148, %f149, 0f38D1B717;
	st.local.f32 	[%rd1], %f150;
	ld.local.f32 	%f151, [%rd1];
	setp.leu.f32 	%p40, %f151, 0f447A0000;
	@%p40 bra 	$L__BB1_13;
	mov.b32 	%r50, 1073741824;
	st.local.u32 	[%rd1], %r50;
$L__BB1_13:
	ld.local.f32 	%f152, [%rd1];
	ld.local.f32 	%f153, [%rd1];
	fma.rn.f32 	%f154, %f152, %f153, 0f38D1B717;
	st.local.f32 	[%rd1], %f154;
	ld.local.f32 	%f155, [%rd1];
	setp.leu.f32 	%p41, %f155, 0f447A0000;
	@%p41 bra 	$L__BB1_15;
	mov.b32 	%r51, 1073741824;
	st.local.u32 	[%rd1], %r51;
$L__BB1_15:
	ld.local.f32 	%f156, [%rd1];
	ld.local.f32 	%f157, [%rd1];
	fma.rn.f32 	%f158, %f156, %f157, 0f38D1B717;
	st.local.f32 	[%rd1], %f158;
	ld.local.f32 	%f159, [%rd1];
	setp.leu.f32 	%p42, %f159, 0f447A0000;
	@%p42 bra 	$L__BB1_17;
	mov.b32 	%r52, 1073741824;
	st.local.u32 	[%rd1], %r52;
$L__BB1_17:
	ld.local.f32 	%f160, [%rd1];
	ld.local.f32 	%f161, [%rd1];
	fma.rn.f32 	%f162, %f160, %f161, 0f38D1B717;
	st.local.f32 	[%rd1], %f162;
	ld.local.f32 	%f163, [%rd1];
	setp.leu.f32 	%p43, %f163, 0f447A0000;
	@%p43 bra 	$L__BB1_19;
	mov.b32 	%r53, 1073741824;
	st.local.u32 	[%rd1], %r53;
$L__BB1_19:
	ld.local.f32 	%f164, [%rd1];
	ld.local.f32 	%f165, [%rd1];
	fma.rn.f32 	%f166, %f164, %f165, 0f38D1B717;
	st.local.f32 	[%rd1], %f166;
	ld.local.f32 	%f167, [%rd1];
	setp.leu.f32 	%p44, %f167, 0f447A0000;
	@%p44 bra 	$L__BB1_21;
	mov.b32 	%r54, 1073741824;
	st.local.u32 	[%rd1], %r54;
$L__BB1_21:
	ld.local.f32 	%f168, [%rd1];
	ld.local.f32 	%f169, [%rd1];
	fma.rn.f32 	%f170, %f168, %f169, 0f38D1B717;
	st.local.f32 	[%rd1], %f170;
	ld.local.f32 	%f171, [%rd1];
	setp.leu.f32 	%p45, %f171, 0f447A0000;
	@%p45 bra 	$L__BB1_23;
	mov.b32 	%r55, 1073741824;
	st.local.u32 	[%rd1], %r55;
$L__BB1_23:
	ld.local.f32 	%f172, [%rd1];
	ld.local.f32 	%f173, [%rd1];
	fma.rn.f32 	%f174, %f172, %f173, 0f38D1B717;
	st.local.f32 	[%rd1], %f174;
	ld.local.f32 	%f175, [%rd1];
	setp.leu.f32 	%p46, %f175, 0f447A0000;
	@%p46 bra 	$L__BB1_25;
	mov.b32 	%r56, 1073741824;
	st.local.u32 	[%rd1], %r56;
$L__BB1_25:
	ld.local.f32 	%f176, [%rd1];
	ld.local.f32 	%f177, [%rd1];
	fma.rn.f32 	%f178, %f176, %f177, 0f38D1B717;
	st.local.f32 	[%rd1], %f178;
	ld.local.f32 	%f179, [%rd1];
	setp.leu.f32 	%p47, %f179, 0f447A0000;
	@%p47 bra 	$L__BB1_27;
	mov.b32 	%r57, 1073741824;
	st.local.u32 	[%rd1], %r57;
$L__BB1_27:
	ld.local.f32 	%f180, [%rd1];
	ld.local.f32 	%f181, [%rd1];
	fma.rn.f32 	%f182, %f180, %f181, 0f38D1B717;
	st.local.f32 	[%rd1], %f182;
	ld.local.f32 	%f183, [%rd1];
	setp.leu.f32 	%p48, %f183, 0f447A0000;
	@%p48 bra 	$L__BB1_29;
	mov.b32 	%r58, 1073741824;
	st.local.u32 	[%rd1], %r58;
$L__BB1_29:
	ld.local.f32 	%f184, [%rd1];
	ld.local.f32 	%f185, [%rd1];
	fma.rn.f32 	%f186, %f184, %f185, 0f38D1B717;
	st.local.f32 	[%rd1], %f186;
	ld.local.f32 	%f187, [%rd1];
	setp.leu.f32 	%p49, %f187, 0f447A0000;
	@%p49 bra 	$L__BB1_31;
	mov.b32 	%r59, 1073741824;
	st.local.u32 	[%rd1], %r59;
$L__BB1_31:
	ld.local.f32 	%f188, [%rd1];
	ld.local.f32 	%f189, [%rd1];
	fma.rn.f32 	%f190, %f188, %f189, 0f38D1B717;
	st.local.f32 	[%rd1], %f190;
	ld.local.f32 	%f191, [%rd1];
	setp.leu.f32 	%p50, %f191, 0f447A0000;
	@%p50 bra 	$L__BB1_33;
	mov.b32 	%r60, 1073741824;
	st.local.u32 	[%rd1], %r60;
$L__BB1_33:
	ld.local.f32 	%f192, [%rd1];
	ld.local.f32 	%f193, [%rd1];
	fma.rn.f32 	%f194, %f192, %f193, 0f38D1B717;
	st.local.f32 	[%rd1], %f194;
	ld.local.f32 	%f195, [%rd1];
	setp.leu.f32 	%p51, %f195, 0f447A0000;
	@%p51 bra 	$L__BB1_35;
	mov.b32 	%r61, 1073741824;
	st.local.u32 	[%rd1], %r61;
$L__BB1_35:
	ld.local.f32 	%f196, [%rd1];
	ld.local.f32 	%f197, [%rd1];
	fma.rn.f32 	%f198, %f196, %f197, 0f38D1B717;
	st.local.f32 	[%rd1], %f198;
	ld.local.f32 	%f199, [%rd1];
	setp.leu.f32 	%p52, %f199, 0f447A0000;
	@%p52 bra 	$L__BB1_37;
	mov.b32 	%r62, 1073741824;
	st.local.u32 	[%rd1], %r62;
$L__BB1_37:
	ld.local.f32 	%f200, [%rd1];
	ld.local.f32 	%f201, [%rd1];
	fma.rn.f32 	%f202, %f200, %f201, 0f38D1B717;
	st.local.f32 	[%rd1], %f202;
	ld.local.f32 	%f203, [%rd1];
	setp.leu.f32 	%p53, %f203, 0f447A0000;
	@%p53 bra 	$L__BB1_39;
	mov.b32 	%r63, 1073741824;
	st.local.u32 	[%rd1], %r63;
$L__BB1_39:
	ld.local.f32 	%f204, [%rd1];
	ld.local.f32 	%f205, [%rd1];
	fma.rn.f32 	%f206, %f204, %f205, 0f38D1B717;
	st.local.f32 	[%rd1], %f206;
	ld.local.f32 	%f207, [%rd1];
	setp.leu.f32 	%p54, %f207, 0f447A0000;
	@%p54 bra 	$L__BB1_41;
	mov.b32 	%r64, 1073741824;
	st.local.u32 	[%rd1], %r64;
$L__BB1_41:
	ld.local.f32 	%f208, [%rd1];
	ld.local.f32 	%f209, [%rd1];
	fma.rn.f32 	%f210, %f208, %f209, 0f38D1B717;
	st.local.f32 	[%rd1], %f210;
	ld.local.f32 	%f211, [%rd1];
	setp.leu.f32 	%p55, %f211, 0f447A0000;
	@%p55 bra 	$L__BB1_43;
	mov.b32 	%r65, 1073741824;
	st.local.u32 	[%rd1], %r65;
$L__BB1_43:
	ld.local.f32 	%f212, [%rd1];
	ld.local.f32 	%f213, [%rd1];
	fma.rn.f32 	%f214, %f212, %f213, 0f38D1B717;
	st.local.f32 	[%rd1], %f214;
	ld.local.f32 	%f215, [%rd1];
	setp.leu.f32 	%p56, %f215, 0f447A0000;
	@%p56 bra 	$L__BB1_45;
	mov.b32 	%r66, 1073741824;
	st.local.u32 	[%rd1], %r66;
$L__BB1_45:
	ld.local.f32 	%f216, [%rd1];
	ld.local.f32 	%f217, [%rd1];
	fma.rn.f32 	%f218, %f216, %f217, 0f38D1B717;
	st.local.f32 	[%rd1], %f218;
	ld.local.f32 	%f219, [%rd1];
	setp.leu.f32 	%p57, %f219, 0f447A0000;
	@%p57 bra 	$L__BB1_47;
	mov.b32 	%r67, 1073741824;
	st.local.u32 	[%rd1], %r67;
$L__BB1_47:
	ld.local.f32 	%f220, [%rd1];
	ld.local.f32 	%f221, [%rd1];
	fma.rn.f32 	%f222, %f220, %f221, 0f38D1B717;
	st.local.f32 	[%rd1], %f222;
	ld.local.f32 	%f223, [%rd1];
	setp.leu.f32 	%p58, %f223, 0f447A0000;
	@%p58 bra 	$L__BB1_49;
	mov.b32 	%r68, 1073741824;
	st.local.u32 	[%rd1], %r68;
$L__BB1_49:
	ld.local.f32 	%f224, [%rd1];
	ld.local.f32 	%f225, [%rd1];
	fma.rn.f32 	%f226, %f224, %f225, 0f38D1B717;
	st.local.f32 	[%rd1], %f226;
	ld.local.f32 	%f227, [%rd1];
	setp.leu.f32 	%p59, %f227, 0f447A0000;
	@%p59 bra 	$L__BB1_51;
	mov.b32 	%r69, 1073741824;
	st.local.u32 	[%rd1], %r69;
$L__BB1_51:
	ld.local.f32 	%f228, [%rd1];
	ld.local.f32 	%f229, [%rd1];
	fma.rn.f32 	%f230, %f228, %f229, 0f38D1B717;
	st.local.f32 	[%rd1], %f230;
	ld.local.f32 	%f231, [%rd1];
	setp.leu.f32 	%p60, %f231, 0f447A0000;
	@%p60 bra 	$L__BB1_53;
	mov.b32 	%r70, 1073741824;
	st.local.u32 	[%rd1], %r70;
$L__BB1_53:
	ld.local.f32 	%f232, [%rd1];
	ld.local.f32 	%f233, [%rd1];
	fma.rn.f32 	%f234, %f232, %f233, 0f38D1B717;
	st.local.f32 	[%rd1], %f234;
	ld.local.f32 	%f235, [%rd1];
	setp.leu.f32 	%p61, %f235, 0f447A0000;
	@%p61 bra 	$L__BB1_55;
	mov.b32 	%r71, 1073741824;
	st.local.u32 	[%rd1], %r71;
$L__BB1_55:
	ld.local.f32 	%f236, [%rd1];
	ld.local.f32 	%f237, [%rd1];
	fma.rn.f32 	%f238, %f236, %f237, 0f38D1B717;
	st.local.f32 	[%rd1], %f238;
	ld.local.f32 	%f239, [%rd1];
	setp.leu.f32 	%p62, %f239, 0f447A0000;
	@%p62 bra 	$L__BB1_57;
	mov.b32 	%r72, 1073741824;
	st.local.u32 	[%rd1], %r72;
$L__BB1_57:
	ld.local.f32 	%f240, [%rd1];
	ld.local.f32 	%f241, [%rd1];
	fma.rn.f32 	%f242, %f240, %f241, 0f38D1B717;
	st.local.f32 	[%rd1], %f242;
	ld.local.f32 	%f243, [%rd1];
	setp.leu.f32 	%p63, %f243, 0f447A0000;
	@%p63 bra 	$L__BB1_59;
	mov.b32 	%r73, 1073741824;
	st.local.u32 	[%rd1], %r73;
$L__BB1_59:
	ld.local.f32 	%f244, [%rd1];
	ld.local.f32 	%f245, [%rd1];
	fma.rn.f32 	%f246, %f244, %f245, 0f38D1B717;
	st.local.f32 	[%rd1], %f246;
	ld.local.f32 	%f247, [%rd1];
	setp.leu.f32 	%p64, %f247, 0f447A0000;
	@%p64 bra 	$L__BB1_61;
	mov.b32 	%r74, 1073741824;
	st.local.u32 	[%rd1], %r74;
$L__BB1_61:
	ld.local.f32 	%f248, [%rd1];
	ld.local.f32 	%f249, [%rd1];
	fma.rn.f32 	%f250, %f248, %f249, 0f38D1B717;
	st.local.f32 	[%rd1], %f250;
	ld.local.f32 	%f251, [%rd1];
	setp.leu.f32 	%p65, %f251, 0f447A0000;
	@%p65 bra 	$L__BB1_63;
	mov.b32 	%r75, 1073741824;
	st.local.u32 	[%rd1], %r75;
$L__BB1_63:
	ld.local.f32 	%f252, [%rd1];
	ld.local.f32 	%f253, [%rd1];
	fma.rn.f32 	%f254, %f252, %f253, 0f38D1B717;
	st.local.f32 	[%rd1], %f254;
	ld.local.f32 	%f255, [%rd1];
	setp.leu.f32 	%p66, %f255, 0f447A0000;
	@%p66 bra 	$L__BB1_65;
	mov.b32 	%r76, 1073741824;
	st.local.u32 	[%rd1], %r76;
$L__BB1_65:
	ld.local.f32 	%f256, [%rd1];
	ld.local.f32 	%f257, [%rd1];
	fma.rn.f32 	%f258, %f256, %f257, 0f38D1B717;
	st.local.f32 	[%rd1], %f258;
	ld.local.f32 	%f259, [%rd1];
	setp.leu.f32 	%p67, %f259, 0f447A0000;
	@%p67 bra 	$L__BB1_67;
	mov.b32 	%r77, 1073741824;
	st.local.u32 	[%rd1], %r77;
$L__BB1_67:
	add.s32 	%r78, %r78, 32;
	setp.ne.s32 	%p68, %r78, 100000;
	@%p68 bra 	$L__BB1_3;
	ld.local.f32 	%f260, [%rd1];
	bra.uni 	$L__BB1_136;
$L__BB1_69:
	add.u64 	%rd2, %SPL, 0;
	mov.b32 	%r11, 1077936128;
	st.local.u32 	[%rd2], %r11;
	mov.b32 	%r79, 0;
$L__BB1_70:
	ld.local.f32 	%f4, [%rd2];
	ld.local.f32 	%f5, [%rd2];
	fma.rn.f32 	%f6, %f4, %f5, 0f38D1B717;
	st.local.f32 	[%rd2], %f6;
	ld.local.f32 	%f7, [%rd2];
	setp.leu.f32 	%p3, %f7, 0f447A0000;
	@%p3 bra 	$L__BB1_72;
	mov.b32 	%r12, 1077936128;
	st.local.u32 	[%rd2], %r12;
$L__BB1_72:
	ld.local.f32 	%f8, [%rd2];
	ld.local.f32 	%f9, [%rd2];
	fma.rn.f32 	%f10, %f8, %f9, 0f38D1B717;
	st.local.f32 	[%rd2], %f10;
	ld.local.f32 	%f11, [%rd2];
	setp.leu.f32 	%p4, %f11, 0f447A0000;
	@%p4 bra 	$L__BB1_74;
	mov.b32 	%r13, 1077936128;
	st.local.u32 	[%rd2], %r13;
$L__BB1_74:
	ld.local.f32 	%f12, [%rd2];
	ld.local.f32 	%f13, [%rd2];
	fma.rn.f32 	%f14, %f12, %f13, 0f38D1B717;
	st.local.f32 	[%rd2], %f14;
	ld.local.f32 	%f15, [%rd2];
	setp.leu.f32 	%p5, %f15, 0f447A0000;
	@%p5 bra 	$L__BB1_76;
	mov.b32 	%r14, 1077936128;
	st.local.u32 	[%rd2], %r14;
$L__BB1_76:
	ld.local.f32 	%f16, [%rd2];
	ld.local.f32 	%f17, [%rd2];
	fma.rn.f32 	%f18, %f16, %f17, 0f38D1B717;
	st.local.f32 	[%rd2], %f18;
	ld.local.f32 	%f19, [%rd2];
	setp.leu.f32 	%p6, %f19, 0f447A0000;
	@%p6 bra 	$L__BB1_78;
	mov.b32 	%r15, 1077936128;
	st.local.u32 	[%rd2], %r15;
$L__BB1_78:
	ld.local.f32 	%f20, [%rd2];
	ld.local.f32 	%f21, [%rd2];
	fma.rn.f32 	%f22, %f20, %f21, 0f38D1B717;
	st.local.f32 	[%rd2], %f22;
	ld.local.f32 	%f23, [%rd2];
	setp.leu.f32 	%p7, %f23, 0f447A0000;
	@%p7 bra 	$L__BB1_80;
	mov.b32 	%r16, 1077936128;
	st.local.u32 	[%rd2], %r16;
$L__BB1_80:
	ld.local.f32 	%f24, [%rd2];
	ld.local.f32 	%f25, [%rd2];
	fma.rn.f32 	%f26, %f24, %f25, 0f38D1B717;
	st.local.f32 	[%rd2], %f26;
	ld.local.f32 	%f27, [%rd2];
	setp.leu.f32 	%p8, %f27, 0f447A0000;
	@%p8 bra 	$L__BB1_82;
	mov.b32 	%r17, 1077936128;
	st.local.u32 	[%rd2], %r17;
$L__BB1_82:
	ld.local.f32 	%f28, [%rd2];
	ld.local.f32 	%f29, [%rd2];
	fma.rn.f32 	%f30, %f28, %f29, 0f38D1B717;
	st.local.f32 	[%rd2], %f30;
	ld.local.f32 	%f31, [%rd2];
	setp.leu.f32 	%p9, %f31, 0f447A0000;
	@%p9 bra 	$L__BB1_84;
	mov.b32 	%r18, 1077936128;
	st.local.u32 	[%rd2], %r18;
$L__BB1_84:
	ld.local.f32 	%f32, [%rd2];
	ld.local.f32 	%f33, [%rd2];
	fma.rn.f32 	%f34, %f32, %f33, 0f38D1B717;
	st.local.f32 	[%rd2], %f34;
	ld.local.f32 	%f35, [%rd2];
	setp.leu.f32 	%p10, %f35, 0f447A0000;
	@%p10 bra 	$L__BB1_86;
	mov.b32 	%r19, 1077936128;
	st.local.u32 	[%rd2], %r19;
$L__BB1_86:
	ld.local.f32 	%f36, [%rd2];
	ld.local.f32 	%f37, [%rd2];
	fma.rn.f32 	%f38, %f36, %f37, 0f38D1B717;
	st.local.f32 	[%rd2], %f38;
	ld.local.f32 	%f39, [%rd2];
	setp.leu.f32 	%p11, %f39, 0f447A0000;
	@%p11 bra 	$L__BB1_88;
	mov.b32 	%r20, 1077936128;
	st.local.u32 	[%rd2], %r20;
$L__BB1_88:
	ld.local.f32 	%f40, [%rd2];
	ld.local.f32 	%f41, [%rd2];
	fma.rn.f32 	%f42, %f40, %f41, 0f38D1B717;
	st.local.f32 	[%rd2], %f42;
	ld.local.f32 	%f43, [%rd2];
	setp.leu.f32 	%p12, %f43, 0f447A0000;
	@%p12 bra 	$L__BB1_90;
	mov.b32 	%r21, 1077936128;
	st.local.u32 	[%rd2], %r21;
$L__BB1_90:
	ld.local.f32 	%f44, [%rd2];
	ld.local.f32 	%f45, [%rd2];
	fma.rn.f32 	%f46, %f44, %f45, 0f38D1B717;
	st.local.f32 	[%rd2], %f46;
	ld.local.f32 	%f47, [%rd2];
	setp.leu.f32 	%p13, %f47, 0f447A0000;
	@%p13 bra 	$L__BB1_92;
	mov.b32 	%r22, 1077936128;
	st.local.u32 	[%rd2], %r22;
$L__BB1_92:
	ld.local.f32 	%f48, [%rd2];
	ld.local.f32 	%f49, [%rd2];
	fma.rn.f32 	%f50, %f48, %f49, 0f38D1B717;
	st.local.f32 	[%rd2], %f50;
	ld.local.f32 	%f51, [%rd2];
	setp.leu.f32 	%p14, %f51, 0f447A0000;
	@%p14 bra 	$L__BB1_94;
	mov.b32 	%r23, 1077936128;
	st.local.u32 	[%rd2], %r23;
$L__BB1_94:
	ld.local.f32 	%f52, [%rd2];
	ld.local.f32 	%f53, [%rd2];
	fma.rn.f32 	%f54, %f52, %f53, 0f38D1B717;
	st.local.f32 	[%rd2], %f54;
	ld.local.f32 	%f55, [%rd2];
	setp.leu.f32 	%p15, %f55, 0f447A0000;
	@%p15 bra 	$L__BB1_96;
	mov.b32 	%r24, 1077936128;
	st.local.u32 	[%rd2], %r24;
$L__BB1_96:
	ld.local.f32 	%f56, [%rd2];
	ld.local.f32 	%f57, [%rd2];
	fma.rn.f32 	%f58, %f56, %f57, 0f38D1B717;
	st.local.f32 	[%rd2], %f58;
	ld.local.f32 	%f59, [%rd2];
	setp.leu.f32 	%p16, %f59, 0f447A0000;
	@%p16 bra 	$L__BB1_98;
	mov.b32 	%r25, 1077936128;
	st.local.u32 	[%rd2], %r25;
$L__BB1_98:
	ld.local.f32 	%f60, [%rd2];
	ld.local.f32 	%f61, [%rd2];
	fma.rn.f32 	%f62, %f60, %f61, 0f38D1B717;
	st.local.f32 	[%rd2], %f62;
	ld.local.f32 	%f63, [%rd2];
	setp.leu.f32 	%p17, %f63, 0f447A0000;
	@%p17 bra 	$L__BB1_100;
	mov.b32 	%r26, 1077936128;
	st.local.u32 	[%rd2], %r26;
$L__BB1_100:
	ld.local.f32 	%f64, [%rd2];
	ld.local.f32 	%f65, [%rd2];
	fma.rn.f32 	%f66, %f64, %f65, 0f38D1B717;
	st.local.f32 	[%rd2], %f66;
	ld.local.f32 	%f67, [%rd2];
	setp.leu.f32 	%p18, %f67, 0f447A0000;
	@%p18 bra 	$L__BB1_102;
	mov.b32 	%r27, 1077936128;
	st.local.u32 	[%rd2], %r27;
$L__BB1_102:
	ld.local.f32 	%f68, [%rd2];
	ld.local.f32 	%f69, [%rd2];
	fma.rn.f32 	%f70, %f68, %f69, 0f38D1B717;
	st.local.f32 	[%rd2], %f70;
	ld.local.f32 	%f71, [%rd2];
	setp.leu.f32 	%p19, %f71, 0f447A0000;
	@%p19 bra 	$L__BB1_104;
	mov.b32 	%r28, 1077936128;
	st.local.u32 	[%rd2], %r28;
$L__BB1_104:
	ld.local.f32 	%f72, [%rd2];
	ld.local.f32 	%f73, [%rd2];
	fma.rn.f32 	%f74, %f72, %f73, 0f38D1B717;
	st.local.f32 	[%rd2], %f74;
	ld.local.f32 	%f75, [%rd2];
	setp.leu.f32 	%p20, %f75, 0f447A0000;
	@%p20 bra 	$L__BB1_106;
	mov.b32 	%r29, 1077936128;
	st.local.u32 	[%rd2], %r29;
$L__BB1_106:
	ld.local.f32 	%f76, [%rd2];
	ld.local.f32 	%f77, [%rd2];
	fma.rn.f32 	%f78, %f76, %f77, 0f38D1B717;
	st.local.f32 	[%rd2], %f78;
	ld.local.f32 	%f79, [%rd2];
	setp.leu.f32 	%p21, %f79, 0f447A0000;
	@%p21 bra 	$L__BB1_108;
	mov.b32 	%r30, 1077936128;
	st.local.u32 	[%rd2], %r30;
$L__BB1_108:
	ld.local.f32 	%f80, [%rd2];
	ld.local.f32 	%f81, [%rd2];
	fma.rn.f32 	%f82, %f80, %f81, 0f38D1B717;
	st.local.f32 	[%rd2], %f82;
	ld.local.f32 	%f83, [%rd2];
	setp.leu.f32 	%p22, %f83, 0f447A0000;
	@%p22 bra 	$L__BB1_110;
	mov.b32 	%r31, 1077936128;
	st.local.u32 	[%rd2], %r31;
$L__BB1_110:
	ld.local.f32 	%f84, [%rd2];
	ld.local.f32 	%f85, [%rd2];
	fma.rn.f32 	%f86, %f84, %f85, 0f38D1B717;
	st.local.f32 	[%rd2], %f86;
	ld.local.f32 	%f87, [%rd2];
	setp.leu.f32 	%p23, %f87, 0f447A0000;
	@%p23 bra 	$L__BB1_112;
	mov.b32 	%r32, 1077936128;
	st.local.u32 	[%rd2], %r32;
$L__BB1_112:
	ld.local.f32 	%f88, [%rd2];
	ld.local.f32 	%f89, [%rd2];
	fma.rn.f32 	%f90, %f88, %f89, 0f38D1B717;
	st.local.f32 	[%rd2], %f90;
	ld.local.f32 	%f91, [%rd2];
	setp.leu.f32 	%p24, %f91, 0f447A0000;
	@%p24 bra 	$L__BB1_114;
	mov.b32 	%r33, 1077936128;
	st.local.u32 	[%rd2], %r33;
$L__BB1_114:
	ld.local.f32 	%f92, [%rd2];
	ld.local.f32 	%f93, [%rd2];
	fma.rn.f32 	%f94, %f92, %f93, 0f38D1B717;
	st.local.f32 	[%rd2], %f94;
	ld.local.f32 	%f95, [%rd2];
	setp.leu.f32 	%p25, %f95, 0f447A0000;
	@%p25 bra 	$L__BB1_116;
	mov.b32 	%r34, 1077936128;
	st.local.u32 	[%rd2], %r34;
$L__BB1_116:
	ld.local.f32 	%f96, [%rd2];
	ld.local.f32 	%f97, [%rd2];
	fma.rn.f32 	%f98, %f96, %f97, 0f38D1B717;
	st.local.f32 	[%rd2], %f98;
	ld.local.f32 	%f99, [%rd2];
	setp.leu.f32 	%p26, %f99, 0f447A0000;
	@%p26 bra 	$L__BB1_118;
	mov.b32 	%r35, 1077936128;
	st.local.u32 	[%rd2], %r35;
$L__BB1_118:
	ld.local.f32 	%f100, [%rd2];
	ld.local.f32 	%f101, [%rd2];
	fma.rn.f32 	%f102, %f100, %f101, 0f38D1B717;
	st.local.f32 	[%rd2], %f102;
	ld.local.f32 	%f103, [%rd2];
	setp.leu.f32 	%p27, %f103, 0f447A0000;
	@%p27 bra 	$L__BB1_120;
	mov.b32 	%r36, 1077936128;
	st.local.u32 	[%rd2], %r36;
$L__BB1_120:
	ld.local.f32 	%f104, [%rd2];
	ld.local.f32 	%f105, [%rd2];
	fma.rn.f32 	%f106, %f104, %f105, 0f38D1B717;
	st.local.f32 	[%rd2], %f106;
	ld.local.f32 	%f107, [%rd2];
	setp.leu.f32 	%p28, %f107, 0f447A0000;
	@%p28 bra 	$L__BB1_122;
	mov.b32 	%r37, 1077936128;
	st.local.u32 	[%rd2], %r37;
$L__BB1_122:
	ld.local.f32 	%f108, [%rd2];
	ld.local.f32 	%f109, [%rd2];
	fma.rn.f32 	%f110, %f108, %f109, 0f38D1B717;
	st.local.f32 	[%rd2], %f110;
	ld.local.f32 	%f111, [%rd2];
	setp.leu.f32 	%p29, %f111, 0f447A0000;
	@%p29 bra 	$L__BB1_124;
	mov.b32 	%r38, 1077936128;
	st.local.u32 	[%rd2], %r38;
$L__BB1_124:
	ld.local.f32 	%f112, [%rd2];
	ld.local.f32 	%f113, [%rd2];
	fma.rn.f32 	%f114, %f112, %f113, 0f38D1B717;
	st.local.f32 	[%rd2], %f114;
	ld.local.f32 	%f115, [%rd2];
	setp.leu.f32 	%p30, %f115, 0f447A0000;
	@%p30 bra 	$L__BB1_126;
	mov.b32 	%r39, 1077936128;
	st.local.u32 	[%rd2], %r39;
$L__BB1_126:
	ld.local.f32 	%f116, [%rd2];
	ld.local.f32 	%f117, [%rd2];
	fma.rn.f32 	%f118, %f116, %f117, 0f38D1B717;
	st.local.f32 	[%rd2], %f118;
	ld.local.f32 	%f119, [%rd2];
	setp.leu.f32 	%p31, %f119, 0f447A0000;
	@%p31 bra 	$L__BB1_128;
	mov.b32 	%r40, 1077936128;
	st.local.u32 	[%rd2], %r40;
$L__BB1_128:
	ld.local.f32 	%f120, [%rd2];
	ld.local.f32 	%f121, [%rd2];
	fma.rn.f32 	%f122, %f120, %f121, 0f38D1B717;
	st.local.f32 	[%rd2], %f122;
	ld.local.f32 	%f123, [%rd2];
	setp.leu.f32 	%p32, %f123, 0f447A0000;
	@%p32 bra 	$L__BB1_130;
	mov.b32 	%r41, 1077936128;
	st.local.u32 	[%rd2], %r41;
$L__BB1_130:
	ld.local.f32 	%f124, [%rd2];
	ld.local.f32 	%f125, [%rd2];
	fma.rn.f32 	%f126, %f124, %f125, 0f38D1B717;
	st.local.f32 	[%rd2], %f126;
	ld.local.f32 	%f127, [%rd2];
	setp.leu.f32 	%p33, %f127, 0f447A0000;
	@%p33 bra 	$L__BB1_132;
	mov.b32 	%r42, 1077936128;
	st.local.u32 	[%rd2], %r42;
$L__BB1_132:
	ld.local.f32 	%f128, [%rd2];
	ld.local.f32 	%f129, [%rd2];
	fma.rn.f32 	%f130, %f128, %f129, 0f38D1B717;
	st.local.f32 	[%rd2], %f130;
	ld.local.f32 	%f131, [%rd2];
	setp.leu.f32 	%p34, %f131, 0f447A0000;
	@%p34 bra 	$L__BB1_134;
	mov.b32 	%r43, 1077936128;
	st.local.u32 	[%rd2], %r43;
$L__BB1_134:
	add.s32 	%r79, %r79, 32;
	setp.ne.s32 	%p35, %r79, 100000;
	@%p35 bra 	$L__BB1_70;
	ld.local.f32 	%f260, [%rd2];
$L__BB1_136:
	cvta.to.global.u64 	%rd6, %rd3;
	mul.wide.s32 	%rd7, %r1, 4;
	add.s64 	%rd8, %rd6, %rd7;
	st.global.f32 	[%rd8], %f260;
$L__BB1_137:
	ret;

}
	// .globl	_Z12sortedKernelPf
.visible .entry _Z12sortedKernelPf(
	.param .u64 .ptr .align 1 _Z12sortedKernelPf_param_0
)
{
	.local .align 4 .b8 	__local_depot2[8];
	.reg .b64 	%SP;
	.reg .b64 	%SPL;
	.reg .pred 	%p<69>;
	.reg .b32 	%r<80>;
	.reg .b32 	%f<261>;
	.reg .b64 	%rd<9>;

	mov.u64 	%SPL, __local_depot2;
	ld.param.u64 	%rd3, [_Z12sortedKernelPf_param_0];
	mov.u32 	%r7, %ctaid.x;
	mov.u32 	%r8, %ntid.x;
	mov.u32 	%r1, %tid.x;
	mad.lo.s32 	%r2, %r7, %r8, %r1;
	setp.gt.s32 	%p1, %r2, 999999;
	@%p1 bra 	$L__BB2_137;
	and.b32  	%r9, %r1, 32;
	setp.ne.s32 	%p2, %r9, 0;
	@%p2 bra 	$L__BB2_69;
	add.u64 	%rd1, %SPL, 4;
	mov.b32 	%r45, 1073741824;
	st.local.u32 	[%rd1], %r45;
	mov.b32 	%r78, 0;
$L__BB2_3:
	ld.local.f32 	%f132, [%rd1];
	ld.local.f32 	%f133, [%rd1];
	fma.rn.f32 	%f134, %f132, %f133, 0f38D1B717;
	st.local.f32 	[%rd1], %f134;
	ld.local.f32 	%f135, [%rd1];
	setp.leu.f32 	%p36, %f135, 0f447A0000;
	@%p36 bra 	$L__BB2_5;
	mov.b32 	%r46, 1073741824;
	st.local.u32 	[%rd1], %r46;
$L__BB2_5:
	ld.local.f32 	%f136, [%rd1];
	ld.local.f32 	%f137, [%rd1];
	fma.rn.f32 	%f138, %f136, %f137, 0f38D1B717;
	st.local.f32 	[%rd1], %f138;
	ld.local.f32 	%f139, [%rd1];
	setp.leu.f32 	%p37, %f139, 0f447A0000;
	@%p37 bra 	$L__BB2_7;
	mov.b32 	%r47, 1073741824;
	st.local.u32 	[%rd1], %r47;
$L__BB2_7:
	ld.local.f32 	%f140, [%rd1];
	ld.local.f32 	%f141, [%rd1];
	fma.rn.f32 	%f142, %f140, %f141, 0f38D1B717;
	st.local.f32 	[%rd1], %f142;
	ld.local.f32 	%f143, [%rd1];
	setp.leu.f32 	%p38, %f143, 0f447A0000;
	@%p38 bra 	$L__BB2_9;
	mov.b32 	%r48, 1073741824;
	st.local.u32 	[%rd1], %r48;
$L__BB2_9:
	ld.local.f32 	%f144, [%rd1];
	ld.local.f32 	%f145, [%rd1];
	fma.rn.f32 	%f146, %f144, %f145, 0f38D1B717;
	st.local.f32 	[%rd1], %f146;
	ld.local.f32 	%f147, [%rd1];
	setp.leu.f32 	%p39, %f147, 0f447A0000;
	@%p39 bra 	$L__BB2_11;
	mov.b32 	%r49, 1073741824;
	st.local.u32 	[%rd1], %r49;
$L__BB2_11:
	ld.local.f32 	%f148, [%rd1];
	ld.local.f32 	%f149, [%rd1];
	fma.rn.f32 	%f150, %f148, %f149, 0f38D1B717;
	st.local.f32 	[%rd1], %f150;
	ld.local.f32 	%f151, [%rd1];
	setp.leu.f32 	%p40, %f151, 0f447A0000;
	@%p40 bra 	$L__BB2_13;
	mov.b32 	%r50, 1073741824;
	st.local.u32 	[%rd1], %r50;
$L__BB2_13:
	ld.local.f32 	%f152, [%rd1];
	ld.local.f32 	%f153, [%rd1];
	fma.rn.f32 	%f154, %f152, %f153, 0f38D1B717;
	st.local.f32 	[%rd1], %f154;
	ld.local.f32 	%f155, [%rd1];
	setp.leu.f32 	%p41, %f155, 0f447A0000;
	@%p41 bra 	$L__BB2_15;
	mov.b32 	%r51, 1073741824;
	st.local.u32 	[%rd1], %r51;
$L__BB2_15:
	ld.local.f32 	%f156, [%rd1];
	ld.local.f32 	%f157, [%rd1];
	fma.rn.f32 	%f158, %f156, %f157, 0f38D1B717;
	st.local.f32 	[%rd1], %f158;
	ld.local.f32 	%f159, [%rd1];
	setp.leu.f32 	%p42, %f159, 0f447A0000;
	@%p42 bra 	$L__BB2_17;
	mov.b32 	%r52, 1073741824;
	st.local.u32 	[%rd1], %r52;
$L__BB2_17:
	ld.local.f32 	%f160, [%rd1];
	ld.local.f32 	%f161, [%rd1];
	fma.rn.f32 	%f162, %f160, %f161, 0f38D1B717;
	st.local.f32 	[%rd1], %f162;
	ld.local.f32 	%f163, [%rd1];
	setp.leu.f32 	%p43, %f163, 0f447A0000;
	@%p43 bra 	$L__BB2_19;
	mov.b32 	%r53, 1073741824;
	st.local.u32 	[%rd1], %r53;
$L__BB2_19:
	ld.local.f32 	%f164, [%rd1];
	ld.local.f32 	%f165, [%rd1];
	fma.rn.f32 	%f166, %f164, %f165, 0f38D1B717;
	st.local.f32 	[%rd1], %f166;
	ld.local.f32 	%f167, [%rd1];
	setp.leu.f32 	%p44, %f167, 0f447A0000;
	@%p44 bra 	$L__BB2_21;
	mov.b32 	%r54, 1073741824;
	st.local.u32 	[%rd1], %r54;
$L__BB2_21:
	ld.local.f32 	%f168, [%rd1];
	ld.local.f32 	%f169, [%rd1];
	fma.rn.f32 	%f170, %f168, %f169, 0f38D1B717;
	st.local.f32 	[%rd1], %f170;
	ld.local.f32 	%f171, [%rd1];
	setp.leu.f32 	%p45, %f171, 0f447A0000;
	@%p45 bra 	$L__BB2_23;
	mov.b32 	%r55, 1073741824;
	st.local.u32 	[%rd1], %r55;
$L__BB2_23:
	ld.local.f32 	%f172, [%rd1];
	ld.local.f32 	%f173, [%rd1];
	fma.rn.f32 	%f174, %f172, %f173, 0f38D1B717;
	st.local.f32 	[%rd1], %f174;
	ld.local.f32 	%f175, [%rd1];
	setp.leu.f32 	%p46, %f175, 0f447A0000;
	@%p46 bra 	$L__BB2_25;
	mov.b32 	%r56, 1073741824;
	st.local.u32 	[%rd1], %r56;
$L__BB2_25:
	ld.local.f32 	%f176, [%rd1];
	ld.local.f32 	%f177, [%rd1];
	fma.rn.f32 	%f178, %f176, %f177, 0f38D1B717;
	st.local.f32 	[%rd1], %f178;
	ld.local.f32 	%f179, [%rd1];
	setp.leu.f32 	%p47, %f179, 0f447A0000;
	@%p47 bra 	$L__BB2_27;
	mov.b32 	%r57, 1073741824;
	st.local.u32 	[%rd1], %r57;
$L__BB2_27:
	ld.local.f32 	%f180, [%rd1];
	ld.local.f32 	%f181, [%rd1];
	fma.rn.f32 	%f182, %f180, %f181, 0f38D1B717;
	st.local.f32 	[%rd1], %f182;
	ld.local.f32 	%f183, [%rd1];
	setp.leu.f32 	%p48, %f183, 0f447A0000;
	@%p48 bra 	$L__BB2_29;
	mov.b32 	%r58, 1073741824;
	st.local.u32 	[%rd1], %r58;
$L__BB2_29:
	ld.local.f32 	%f184, [%rd1];
	ld.local.f32 	%f185, [%rd1];
	fma.rn.f32 	%f186, %f184, %f185, 0f38D1B717;
	st.local.f32 	[%rd1], %f186;
	ld.local.f32 	%f187, [%rd1];
	setp.leu.f32 	%p49, %f187, 0f447A0000;
	@%p49 bra 	$L__BB2_31;
	mov.b32 	%r59, 1073741824;
	st.local.u32 	[%rd1], %r59;
$L__BB2_31:
	ld.local.f32 	%f188, [%rd1];
	ld.local.f32 	%f189, [%rd1];
	fma.rn.f32 	%f190, %f188, %f189, 0f38D1B717;
	st.local.f32 	[%rd1], %f190;
	ld.local.f32 	%f191, [%rd1];
	setp.leu.f32 	%p50, %f191, 0f447A0000;
	@%p50 bra 	$L__BB2_33;
	mov.b32 	%r60, 1073741824;
	st.local.u32 	[%rd1], %r60;
$L__BB2_33:
	ld.local.f32 	%f192, [%rd1];
	ld.local.f32 	%f193, [%rd1];
	fma.rn.f32 	%f194, %f192, %f193, 0f38D1B717;
	st.local.f32 	[%rd1], %f194;
	ld.local.f32 	%f195, [%rd1];
	setp.leu.f32 	%p51, %f195, 0f447A0000;
	@%p51 bra 	$L__BB2_35;
	mov.b32 	%r61, 1073741824;
	st.local.u32 	[%rd1], %r61;
$L__BB2_35:
	ld.local.f32 	%f196, [%rd1];
	ld.local.f32 	%f197, [%rd1];
	fma.rn.f32 	%f198, %f196, %f197, 0f38D1B717;
	st.local.f32 	[%rd1], %f198;
	ld.local.f32 	%f199, [%rd1];
	setp.leu.f32 	%p52, %f199, 0f447A0000;
	@%p52 bra 	$L__BB2_37;
	mov.b32 	%r62, 1073741824;
	st.local.u32 	[%rd1], %r62;
$L__BB2_37:
	ld.local.f32 	%f200, [%rd1];
	ld.local.f32 	%f201, [%rd1];
	fma.rn.f32 	%f202, %f200, %f201, 0f38D1B717;
	st.local.f32 	[%rd1], %f202;
	ld.local.f32 	%f203, [%rd1];
	setp.leu.f32 	%p53, %f203, 0f447A0000;
	@%p53 bra 	$L__BB2_39;
	mov.b32 	%r63, 1073741824;
	st.local.u32 	[%rd1], %r63;
$L__BB2_39:
	ld.local.f32 	%f204, [%rd1];
	ld.local.f32 	%f205, [%rd1];
	fma.rn.f32 	%f206, %f204, %f205, 0f38D1B717;
	st.local.f32 	[%rd1], %f206;
	ld.local.f32 	%f207, [%rd1];
	setp.leu.f32 	%p54, %f207, 0f447A0000;
	@%p54 bra 	$L__BB2_41;
	mov.b32 	%r64, 1073741824;
	st.local.u32 	[%rd1], %r64;
$L__BB2_41:
	ld.local.f32 	%f208, [%rd1];
	ld.local.f32 	%f209, [%rd1];
	fma.rn.f32 	%f210, %f208, %f209, 0f38D1B717;
	st.local.f32 	[%rd1], %f210;
	ld.local.f32 	%f211, [%rd1];
	setp.leu.f32 	%p55, %f211, 0f447A0000;
	@%p55 bra 	$L__BB2_43;
	mov.b32 	%r65, 1073741824;
	st.local.u32 	[%rd1], %r65;
$L__BB2_43:
	ld.local.f32 	%f212, [%rd1];
	ld.local.f32 	%f213, [%rd1];
	fma.rn.f32 	%f214, %f212, %f213, 0f38D1B717;
	st.local.f32 	[%rd1], %f214;
	ld.local.f32 	%f215, [%rd1];
	setp.leu.f32 	%p56, %f215, 0f447A0000;
	@%p56 bra 	$L__BB2_45;
	mov.b32 	%r66, 1073741824;
	st.local.u32 	[%rd1], %r66;
$L__BB2_45:
	ld.local.f32 	%f216, [%rd1];
	ld.local.f32 	%f217, [%rd1];
	fma.rn.f32 	%f218, %f216, %f217, 0f38D1B717;
	st.local.f32 	[%rd1], %f218;
	ld.local.f32 	%f219, [%rd1];
	setp.leu.f32 	%p57, %f219, 0f447A0000;
	@%p57 bra 	$L__BB2_47;
	mov.b32 	%r67, 1073741824;
	st.local.u32 	[%rd1], %r67;
$L__BB2_47:
	ld.local.f32 	%f220, [%rd1];
	ld.local.f32 	%f221, [%rd1];
	fma.rn.f32 	%f222, %f220, %f221, 0f38D1B717;
	st.local.f32 	[%rd1], %f222;
	ld.local.f32 	%f223, [%rd1];
	setp.leu.f32 	%p58, %f223, 0f447A0000;
	@%p58 bra 	$L__BB2_49;
	mov.b32 	%r68, 1073741824;
	st.local.u32 	[%rd1], %r68;
$L__BB2_49:
	ld.local.f32 	%f224, [%rd1];
	ld.local.f32 	%f225, [%rd1];
	fma.rn.f32 	%f226, %f224, %f225, 0f38D1B717;
	st.local.f32 	[%rd1], %f226;
	ld.local.f32 	%f227, [%rd1];
	setp.leu.f32 	%p59, %f227, 0f447A0000;
	@%p59 bra 	$L__BB2_51;
	mov.b32 	%r69, 1073741824;
	st.local.u32 	[%rd1], %r69;
$L__BB2_51:
	ld.local.f32 	%f228, [%rd1];
	ld.local.f32 	%f229, [%rd1];
	fma.rn.f32 	%f230, %f228, %f229, 0f38D1B717;
	st.local.f32 	[%rd1], %f230;
	ld.local.f32 	%f231, [%rd1];
	setp.leu.f32 	%p60, %f231, 0f447A0000;
	@%p60 bra 	$L__BB2_53;
	mov.b32 	%r70, 1073741824;
	st.local.u32 	[%rd1], %r70;
$L__BB2_53:
	ld.local.f32 	%f232, [%rd1];
	ld.local.f32 	%f233, [%rd1];
	fma.rn.f32 	%f234, %f232, %f233, 0f38D1B717;
	st.local.f32 	[%rd1], %f234;
	ld.local.f32 	%f235, [%rd1];
	setp.leu.f32 	%p61, %f235, 0f447A0000;
	@%p61 bra 	$L__BB2_55;
	mov.b32 	%r71, 1073741824;
	st.local.u32 	[%rd1], %r71;
$L__BB2_55:
	ld.local.f32 	%f236, [%rd1];
	ld.local.f32 	%f237, [%rd1];
	fma.rn.f32 	%f238, %f236, %f237, 0f38D1B717;
	st.local.f32 	[%rd1], %f238;
	ld.local.f32 	%f239, [%rd1];
	setp.leu.f32 	%p62, %f239, 0f447A0000;
	@%p62 bra 	$L__BB2_57;
	mov.b32 	%r72, 1073741824;
	st.local.u32 	[%rd1], %r72;
$L__BB2_57:
	ld.local.f32 	%f240, [%rd1];
	ld.local.f32 	%f241, [%rd1];
	fma.rn.f32 	%f242, %f240, %f241, 0f38D1B717;
	st.local.f32 	[%rd1], %f242;
	ld.local.f32 	%f243, [%rd1];
	setp.leu.f32 	%p63, %f243, 0f447A0000;
	@%p63 bra 	$L__BB2_59;
	mov.b32 	%r73, 1073741824;
	st.local.u32 	[%rd1], %r73;
$L__BB2_59:
	ld.local.f32 	%f244, [%rd1];
	ld.local.f32 	%f245, [%rd1];
	fma.rn.f32 	%f246, %f244, %f245, 0f38D1B717;
	st.local.f32 	[%rd1], %f246;
	ld.local.f32 	%f247, [%rd1];
	setp.leu.f32 	%p64, %f247, 0f447A0000;
	@%p64 bra 	$L__BB2_61;
	mov.b32 	%r74, 1073741824;
	st.local.u32 	[%rd1], %r74;
$L__BB2_61:
	ld.local.f32 	%f248, [%rd1];
	ld.local.f32 	%f249, [%rd1];
	fma.rn.f32 	%f250, %f248, %f249, 0f38D1B717;
	st.local.f32 	[%rd1], %f250;
	ld.local.f32 	%f251, [%rd1];
	setp.leu.f32 	%p65, %f251, 0f447A0000;
	@%p65 bra 	$L__BB2_63;
	mov.b32 	%r75, 1073741824;
	st.local.u32 	[%rd1], %r75;
$L__BB2_63:
	ld.local.f32 	%f252, [%rd1];
	ld.local.f32 	%f253, [%rd1];
	fma.rn.f32 	%f254, %f252, %f253, 0f38D1B717;
	st.local.f32 	[%rd1], %f254;
	ld.local.f32 	%f255, [%rd1];
	setp.leu.f32 	%p66, %f255, 0f447A0000;
	@%p66 bra 	$L__BB2_65;
	mov.b32 	%r76, 1073741824;
	st.local.u32 	[%rd1], %r76;
$L__BB2_65:
	ld.local.f32 	%f256, [%rd1];
	ld.local.f32 	%f257, [%rd1];
	fma.rn.f32 	%f258, %f256, %f257, 0f38D1B717;
	st.local.f32 	[%rd1], %f258;
	ld.local.f32 	%f259, [%rd1];
	setp.leu.f32 	%p67, %f259, 0f447A0000;
	@%p67 bra 	$L__BB2_67;
	mov.b32 	%r77, 1073741824;
	st.local.u32 	[%rd1], %r77;
$L__BB2_67:
	add.s32 	%r78, %r78, 32;
	setp.ne.s32 	%p68, %r78, 100000;
	@%p68 bra 	$L__BB2_3;
	ld.local.f32 	%f260, [%rd1];
	bra.uni 	$L__BB2_136;
$L__BB2_69:
	add.u64 	%rd2, %SPL, 0;
	mov.b32 	%r11, 1077936128;
	st.local.u32 	[%rd2], %r11;
	mov.b32 	%r79, 0;
$L__BB2_70:
	ld.local.f32 	%f4, [%rd2];
	ld.local.f32 	%f5, [%rd2];
	fma.rn.f32 	%f6, %f4, %f5, 0f38D1B717;
	st.local.f32 	[%rd2], %f6;
	ld.local.f32 	%f7, [%rd2];
	setp.leu.f32 	%p3, %f7, 0f447A0000;
	@%p3 bra 	$L__BB2_72;
	mov.b32 	%r12, 1077936128;
	st.local.u32 	[%rd2], %r12;
$L__BB2_72:
	ld.local.f32 	%f8, [%rd2];
	ld.local.f32 	%f9, [%rd2];
	fma.rn.f32 	%f10, %f8, %f9, 0f38D1B717;
	st.local.f32 	[%rd2], %f10;
	ld.local.f32 	%f11, [%rd2];
	setp.leu.f32 	%p4, %f11, 0f447A0000;
	@%p4 bra 	$L__BB2_74;
	mov.b32 	%r13, 1077936128;
	st.local.u32 	[%rd2], %r13;
$L__BB2_74:
	ld.local.f32 	%f12, [%rd2];
	ld.local.f32 	%f13, [%rd2];
	fma.rn.f32 	%f14, %f12, %f13, 0f38D1B717;
	st.local.f32 	[%rd2], %f14;
	ld.local.f32 	%f15, [%rd2];
	setp.leu.f32 	%p5, %f15, 0f447A0000;
	@%p5 bra 	$L__BB2_76;
	mov.b32 	%r14, 1077936128;
	st.local.u32 	[%rd2], %r14;
$L__BB2_76:
	ld.local.f32 	%f16, [%rd2];
	ld.local.f32 	%f17, [%rd2];
	fma.rn.f32 	%f18, %f16, %f17, 0f38D1B717;
	st.local.f32 	[%rd2], %f18;
	ld.local.f32 	%f19, [%rd2];
	setp.leu.f32 	%p6, %f19, 0f447A0000;
	@%p6 bra 	$L__BB2_78;
	mov.b32 	%r15, 1077936128;
	st.local.u32 	[%rd2], %r15;
$L__BB2_78:
	ld.local.f32 	%f20, [%rd2];
	ld.local.f32 	%f21, [%rd2];
	fma.rn.f32 	%f22, %f20, %f21, 0f38D1B717;
	st.local.f32 	[%rd2], %f22;
	ld.local.f32 	%f23, [%rd2];
	setp.leu.f32 	%p7, %f23, 0f447A0000;
	@%p7 bra 	$L__BB2_80;
	mov.b32 	%r16, 1077936128;
	st.local.u32 	[%rd2], %r16;
$L__BB2_80:
	ld.local.f32 	%f24, [%rd2];
	ld.local.f32 	%f25, [%rd2];
	fma.rn.f32 	%f26, %f24, %f25, 0f38D1B717;
	st.local.f32 	[%rd2], %f26;
	ld.local.f32 	%f27, [%rd2];
	setp.leu.f32 	%p8, %f27, 0f447A0000;
	@%p8 bra 	$L__BB2_82;
	mov.b32 	%r17, 1077936128;
	st.local.u32 	[%rd2], %r17;
$L__BB2_82:
	ld.local.f32 	%f28, [%rd2];
	ld.local.f32 	%f29, [%rd2];
	fma.rn.f32 	%f30, %f28, %f29, 0f38D1B717;
	st.local.f32 	[%rd2], %f30;
	ld.local.f32 	%f31, [%rd2];
	setp.leu.f32 	%p9, %f31, 0f447A0000;
	@%p9 bra 	$L__BB2_84;
	mov.b32 	%r18, 1077936128;
	st.local.u32 	[%rd2], %r18;
$L__BB2_84:
	ld.local.f32 	%f32, [%rd2];
	ld.local.f32 	%f33, [%rd2];
	fma.rn.f32 	%f34, %f32, %f33, 0f38D1B717;
	st.local.f32 	[%rd2], %f34;
	ld.local.f32 	%f35, [%rd2];
	setp.leu.f32 	%p10, %f35, 0f447A0000;
	@%p10 bra 	$L__BB2_86;
	mov.b32 	%r19, 1077936128;
	st.local.u32 	[%rd2], %r19;
$L__BB2_86:
	ld.local.f32 	%f36, [%rd2];
	ld.local.f32 	%f37, [%rd2];
	fma.rn.f32 	%f38, %f36, %f37, 0f38D1B717;
	st.local.f32 	[%rd2], %f38;
	ld.local.f32 	%f39, [%rd2];
	setp.leu.f32 	%p11, %f39, 0f447A0000;
	@%p11 bra 	$L__BB2_88;
	mov.b32 	%r20, 1077936128;
	st.local.u32 	[%rd2], %r20;
$L__BB2_88:
	ld.local.f32 	%f40, [%rd2];
	ld.local.f32 	%f41, [%rd2];
	fma.rn.f32 	%f42, %f40, %f41, 0f38D1B717;
	st.local.f32 	[%rd2], %f42;
	ld.local.f32 	%f43, [%rd2];
	setp.leu.f32 	%p12, %f43, 0f447A0000;
	@%p12 bra 	$L__BB2_90;
	mov.b32 	%r21, 1077936128;
	st.local.u32 	[%rd2], %r21;
$L__BB2_90:
	ld.local.f32 	%f44, [%rd2];
	ld.local.f32 	%f45, [%rd2];
	fma.rn.f32 	%f46, %f44, %f45, 0f38D1B717;
	st.local.f32 	[%rd2], %f46;
	ld.local.f32 	%f47, [%rd2];
	setp.leu.f32 	%p13, %f47, 0f447A0000;
	@%p13 bra 	$L__BB2_92;
	mov.b32 	%r22, 1077936128;
	st.local.u32 	[%rd2], %r22;
$L__BB2_92:
	ld.local.f32 	%f48, [%rd2];
	ld.local.f32 	%f49, [%rd2];
	fma.rn.f32 	%f50, %f48, %f49, 0f38D1B717;
	st.local.f32 	[%rd2], %f50;
	ld.local.f32 	%f51, [%rd2];
	setp.leu.f32 	%p14, %f51, 0f447A0000;
	@%p14 bra 	$L__BB2_94;
	mov.b32 	%r23, 1077936128;
	st.local.u32 	[%rd2], %r23;
$L__BB2_94:
	ld.local.f32 	%f52, [%rd2];
	ld.local.f32 	%f53, [%rd2];
	fma.rn.f32 	%f54, %f52, %f53, 0f38D1B717;
	st.local.f32 	[%rd2], %f54;
	ld.local.f32 	%f55, [%rd2];
	setp.leu.f32 	%p15, %f55, 0f447A0000;
	@%p15 bra 	$L__BB2_96;
	mov.b32 	%r24, 1077936128;
	st.local.u32 	[%rd2], %r24;
$L__BB2_96:
	ld.local.f32 	%f56, [%rd2];
	ld.local.f32 	%f57, [%rd2];
	fma.rn.f32 	%f58, %f56, %f57, 0f38D1B717;
	st.local.f32 	[%rd2], %f58;
	ld.local.f32 	%f59, [%rd2];
	setp.leu.f32 	%p16, %f59, 0f447A0000;
	@%p16 bra 	$L__BB2_98;
	mov.b32 	%r25, 1077936128;
	st.local.u32 	[%rd2], %r25;
$L__BB2_98:
	ld.local.f32 	%f60, [%rd2];
	ld.local.f32 	%f61, [%rd2];
	fma.rn.f32 	%f62, %f60, %f61, 0f38D1B717;
	st.local.f32 	[%rd2], %f62;
	ld.local.f32 	%f63, [%rd2];
	setp.leu.f32 	%p17, %f63, 0f447A0000;
	@%p17 bra 	$L__BB2_100;
	mov.b32 	%r26, 1077936128;
	st.local.u32 	[%rd2], %r26;
$L__BB2_100:
	ld.local.f32 	%f64, [%rd2];
	ld.local.f32 	%f65, [%rd2];
	fma.rn.f32 	%f66, %f64, %f65, 0f38D1B717;
	st.local.f32 	[%rd2], %f66;
	ld.local.f32 	%f67, [%rd2];
	setp.leu.f32 	%p18, %f67, 0f447A0000;
	@%p18 bra 	$L__BB2_102;
	mov.b32 	%r27, 1077936128;
	st.local.u32 	[%rd2], %r27;
$L__BB2_102:
	ld.local.f32 	%f68, [%rd2];
	ld.local.f32 	%f69, [%rd2];
	fma.rn.f32 	%f70, %f68, %f69, 0f38D1B717;
	st.local.f32 	[%rd2], %f70;
	ld.local.f32 	%f71, [%rd2];
	setp.leu.f32 	%p19, %f71, 0f447A0000;
	@%p19 bra 	$L__BB2_104;
	mov.b32 	%r28, 1077936128;
	st.local.u32 	[%rd2], %r28;
$L__BB2_104:
	ld.local.f32 	%f72, [%rd2];
	ld.local.f32 	%f73, [%rd2];
	fma.rn.f32 	%f74, %f72, %f73, 0f38D1B717;
	st.local.f32 	[%rd2], %f74;
	ld.local.f32 	%f75, [%rd2];
	setp.leu.f32 	%p20, %f75, 0f447A0000;
	@%p20 bra 	$L__BB2_106;
	mov.b32 	%r29, 1077936128;
	st.local.u32 	[%rd2], %r29;
$L__BB2_106:
	ld.local.f32 	%f76, [%rd2];
	ld.local.f32 	%f77, [%rd2];
	fma.rn.f32 	%f78, %f76, %f77, 0f38D1B717;
	st.local.f32 	[%rd2], %f78;
	ld.local.f32 	%f79, [%rd2];
	setp.leu.f32 	%p21, %f79, 0f447A0000;
	@%p21 bra 	$L__BB2_108;
	mov.b32 	%r30, 1077936128;
	st.local.u32 	[%rd2], %r30;
$L__BB2_108:
	ld.local.f32 	%f80, [%rd2];
	ld.local.f32 	%f81, [%rd2];
	fma.rn.f32 	%f82, %f80, %f81, 0f38D1B717;
	st.local.f32 	[%rd2], %f82;
	ld.local.f32 	%f83, [%rd2];
	setp.leu.f32 	%p22, %f83, 0f447A0000;
	@%p22 bra 	$L__BB2_110;
	mov.b32 	%r31, 1077936128;
	st.local.u32 	[%rd2], %r31;
$L__BB2_110:
	ld.local.f32 	%f84, [%rd2];
	ld.local.f32 	%f85, [%rd2];
	fma.rn.f32 	%f86, %f84, %f85, 0f38D1B717;
	st.local.f32 	[%rd2], %f86;
	ld.local.f32 	%f87, [%rd2];
	setp.leu.f32 	%p23, %f87, 0f447A0000;
	@%p23 bra 	$L__BB2_112;
	mov.b32 	%r32, 1077936128;
	st.local.u32 	[%rd2], %r32;
$L__BB2_112:
	ld.local.f32 	%f88, [%rd2];
	ld.local.f32 	%f89, [%rd2];
	fma.rn.f32 	%f90, %f88, %f89, 0f38D1B717;
	st.local.f32 	[%rd2], %f90;
	ld.local.f32 	%f91, [%rd2];
	setp.leu.f32 	%p24, %f91, 0f447A0000;
	@%p24 bra 	$L__BB2_114;
	mov.b32 	%r33, 1077936128;
	st.local.u32 	[%rd2], %r33;
$L__BB2_114:
	ld.local.f32 	%f92, [%rd2];
	ld.local.f32 	%f93, [%rd2];
	fma.rn.f32 	%f94, %f92, %f93, 0f38D1B717;
	st.local.f32 	[%rd2], %f94;
	ld.local.f32 	%f95, [%rd2];
	setp.leu.f32 	%p25, %f95, 0f447A0000;
	@%p25 bra 	$L__BB2_116;
	mov.b32 	%r34, 1077936128;
	st.local.u32 	[%rd2], %r34;
$L__BB2_116:
	ld.local.f32 	%f96, [%rd2];
	ld.local.f32 	%f97, [%rd2];
	fma.rn.f32 	%f98, %f96, %f97, 0f38D1B717;
	st.local.f32 	[%rd2], %f98;
	ld.local.f32 	%f99, [%rd2];
	setp.leu.f32 	%p26, %f99, 0f447A0000;
	@%p26 bra 	$L__BB2_118;
	mov.b32 	%r35, 1077936128;
	st.local.u32 	[%rd2], %r35;
$L__BB2_118:
	ld.local.f32 	%f100, [%rd2];
	ld.local.f32 	%f101, [%rd2];
	fma.rn.f32 	%f102, %f100, %f101, 0f38D1B717;
	st.local.f32 	[%rd2], %f102;
	ld.local.f32 	%f103, [%rd2];
	setp.leu.f32 	%p27, %f103, 0f447A0000;
	@%p27 bra 	$L__BB2_120;
	mov.b32 	%r36, 1077936128;
	st.local.u32 	[%rd2], %r36;
$L__BB2_120:
	ld.local.f32 	%f104, [%rd2];
	ld.local.f32 	%f105, [%rd2];
	fma.rn.f32 	%f106, %f104, %f105, 0f38D1B717;
	st.local.f32 	[%rd2], %f106;
	ld.local.f32 	%f107, [%rd2];
	setp.leu.f32 	%p28, %f107, 0f447A0000;
	@%p28 bra 	$L__BB2_122;
	mov.b32 	%r37, 1077936128;
	st.local.u32 	[%rd2], %r37;
$L__BB2_122:
	ld.local.f32 	%f108, [%rd2];
	ld.local.f32 	%f109, [%rd2];
	fma.rn.f32 	%f110, %f108, %f109, 0f38D1B717;
	st.local.f32 	[%rd2], %f110;
	ld.local.f32 	%f111, [%rd2];
	setp.leu.f32 	%p29, %f111, 0f447A0000;
	@%p29 bra 	$L__BB2_124;
	mov.b32 	%r38, 1077936128;
	st.local.u32 	[%rd2], %r38;
$L__BB2_124:
	ld.local.f32 	%f112, [%rd2];
	ld.local.f32 	%f113, [%rd2];
	fma.rn.f32 	%f114, %f112, %f113, 0f38D1B717;
	st.local.f32 	[%rd2], %f114;
	ld.local.f32 	%f115, [%rd2];
	setp.leu.f32 	%p30, %f115, 0f447A0000;
	@%p30 bra 	$L__BB2_126;
	mov.b32 	%r39, 1077936128;
	st.local.u32 	[%rd2], %r39;
$L__BB2_126:
	ld.local.f32 	%f116, [%rd2];
	ld.local.f32 	%f117, [%rd2];
	fma.rn.f32 	%f118, %f116, %f117, 0f38D1B717;
	st.local.f32 	[%rd2], %f118;
	ld.local.f32 	%f119, [%rd2];
	setp.leu.f32 	%p31, %f119, 0f447A0000;
	@%p31 bra 	$L__BB2_128;
	mov.b32 	%r40, 1077936128;
	st.local.u32 	[%rd2], %r40;
$L__BB2_128:
	ld.local.f32 	%f120, [%rd2];
	ld.local.f32 	%f121, [%rd2];
	fma.rn.f32 	%f122, %f120, %f121, 0f38D1B717;
	st.local.f32 	[%rd2], %f122;
	ld.local.f32 	%f123, [%rd2];
	setp.leu.f32 	%p32, %f123, 0f447A0000;
	@%p32 bra 	$L__BB2_130;
	mov.b32 	%r41, 1077936128;
	st.local.u32 	[%rd2], %r41;
$L__BB2_130:
	ld.local.f32 	%f124, [%rd2];
	ld.local.f32 	%f125, [%rd2];
	fma.rn.f32 	%f126, %f124, %f125, 0f38D1B717;
	st.local.f32 	[%rd2], %f126;
	ld.local.f32 	%f127, [%rd2];
	setp.leu.f32 	%p33, %f127, 0f447A0000;
	@%p33 bra 	$L__BB2_132;
	mov.b32 	%r42, 1077936128;
	st.local.u32 	[%rd2], %r42;
$L__BB2_132:
	ld.local.f32 	%f128, [%rd2];
	ld.local.f32 	%f129, [%rd2];
	fma.rn.f32 	%f130, %f128, %f129, 0f38D1B717;
	st.local.f32 	[%rd2], %f130;
	ld.local.f32 	%f131, [%rd2];
	setp.leu.f32 	%p34, %f131, 0f447A0000;
	@%p34 bra 	$L__BB2_134;
	mov.b32 	%r43, 1077936128;
	st.local.u32 	[%rd2], %r43;
$L__BB2_134:
	add.s32 	%r79, %r79, 32;
	setp.ne.s32 	%p35, %r79, 100000;
	@%p35 bra 	$L__BB2_70;
	ld.local.f32 	%f260, [%rd2];
$L__BB2_136:
	cvta.to.global.u64 	%rd6, %rd3;
	mul.wide.s32 	%rd7, %r2, 4;
	add.s64 	%rd8, %rd6, %rd7;
	st.global.f32 	[%rd8], %f260;
$L__BB2_137:
	ret;

}


// ===== COMPILED SASS (sm_100) =====

	.target	sm_100

	.elftype	@"ET_EXEC"


//--------------------- .note.nv.tkinfo           --------------------------
	.section	.note.nv.tkinfo,"",@"SHT_NOTE"
	.sectionflags	@"SHF_NOTE_NV_TKINFO"
	.tkinfo
        /*0018*/ 	.word	0x00000002
        /*0030*/ 	.string	""
        /*0030*/ 	.string	"ptxas"
        /*0030*/ 	.string	"Cuda compilation tools, release 13.0, V13.0.88"
        /*0030*/ 	.string	"Build cuda_13.0.r13.0/compiler.36424714_0"
        /*0030*/ 	.string	"-arch sm_100 -m 64 "



//--------------------- .note.nv.cuinfo           --------------------------
	.section	.note.nv.cuinfo,"",@"SHT_NOTE"
	.sectionflags	@"SHF_NOTE_NV_CUINFO"
        /*0018*/ 	.short	0x0002
        /*001a*/ 	.short	0x0064
        /*001c*/ 	.short	0x0082
	.zero		2


//--------------------- .nv.info                  --------------------------
	.section	.nv.info,"",@"SHT_CUDA_INFO"
	.align	4


	//----- nvinfo : EIATTR_REGCOUNT
	.align		4
        /*0000*/ 	.byte	0x04, 0x2f
        /*0002*/ 	.short	(.L_1 - .L_0)
	.align		4
.L_0:
        /*0004*/ 	.word	index@(_Z6warmupv)
        /*0008*/ 	.word	0x00000004


	//----- nvinfo : EIATTR_FRAME_SIZE
	.align		4
.L_1:
        /*000c*/ 	.byte	0x04, 0x11
        /*000e*/ 	.short	(.L_3 - .L_2)
	.align		4
.L_2:
        /*0010*/ 	.word	index@(_Z6warmupv)
        /*0014*/ 	.word	0x00000000


	//----- nvinfo : EIATTR_REGCOUNT
	.align		4
.L_3:
        /*0018*/ 	.byte	0x04, 0x2f
        /*001a*/ 	.short	(.L_5 - .L_4)
	.align		4
.L_4:
        /*001c*/ 	.word	index@(_Z15divergentKernelPf)
        /*0020*/ 	.word	0x00000008


	//----- nvinfo : EIATTR_FRAME_SIZE
	.align		4
.L_5:
        /*0024*/ 	.byte	0x04, 0x11
        /*0026*/ 	.short	(.L_7 - .L_6)
	.align		4
.L_6:
        /*0028*/ 	.word	index@(_Z15divergentKernelPf)
        /*002c*/ 	.word	0x00000000


	//----- nvinfo : EIATTR_REGCOUNT
	.align		4
.L_7:
        /*0030*/ 	.byte	0x04, 0x2f
        /*0032*/ 	.short	(.L_9 - .L_8)
	.align		4
.L_8:
        /*0034*/ 	.word	index@(_Z12sortedKernelPf)
        /*0038*/ 	.word	0x00000008


	//----- nvinfo : EIATTR_FRAME_SIZE
	.align		4
.L_9:
        /*003c*/ 	.byte	0x04, 0x11
        /*003e*/ 	.short	(.L_11 - .L_10)
	.align		4
.L_10:
        /*0040*/ 	.word	index@(_Z12sortedKernelPf)
        /*0044*/ 	.word	0x00000000


	//----- nvinfo : EIATTR_MIN_STACK_SIZE
	.align		4
.L_11:
        /*0048*/ 	.byte	0x04, 0x12
        /*004a*/ 	.short	(.L_13 - .L_12)
	.align		4
.L_12:
        /*004c*/ 	.word	index@(_Z12sortedKernelPf)
        /*0050*/ 	.word	0x00000000


	//----- nvinfo : EIATTR_MIN_STACK_SIZE
	.align		4
.L_13:
        /*0054*/ 	.byte	0x04, 0x12
        /*0056*/ 	.short	(.L_15 - .L_14)
	.align		4
.L_14:
        /*0058*/ 	.word	index@(_Z15divergentKernelPf)
        /*005c*/ 	.word	0x00000000


	//----- nvinfo : EIATTR_MIN_STACK_SIZE
	.align		4
.L_15:
        /*0060*/ 	.byte	0x04, 0x12
        /*0062*/ 	.short	(.L_17 - .L_16)
	.align		4
.L_16:
        /*0064*/ 	.word	index@(_Z6warmupv)
        /*0068*/ 	.word	0x00000000
.L_17:


//--------------------- .nv.compat                --------------------------
	.section	.nv.compat,"",@"SHT_CUDA_COMPAT_INFO"
	.align	4
        /*0000*/ 	.byte	0x02, 0x09, 0x00, 0x00, 0x02, 0x02, 0x01, 0x00, 0x02, 0x05, 0x05, 0x00, 0x03, 0x07, 0x01, 0x01
        /*0010*/ 	.byte	0x02, 0x03, 0x00, 0x00, 0x02, 0x06, 0x01, 0x00, 0x04, 0x0b, 0x08, 0x00, 0x01, 0x00, 0x00, 0x00
        /*0020*/ 	.byte	0x00, 0x00, 0x00, 0x00


//--------------------- .nv.info._Z12sortedKernelPf --------------------------
	.section	.nv.info._Z12sortedKernelPf,"",@"SHT_CUDA_INFO"
	.sectionflags	@""
	.align	4


	//----- nvinfo : EIATTR_CUDA_API_VERSION
	.align		4
        /*0000*/ 	.byte	0x04, 0x37
        /*0002*/ 	.short	(.L_19 - .L_18)
.L_18:
        /*0004*/ 	.word	0x00000082


	//----- nvinfo : EIATTR_KPARAM_INFO
	.align		4
.L_19:
        /*0008*/ 	.byte	0x04, 0x17
        /*000a*/ 	.short	(.L_21 - .L_20)
.L_20:
        /*000c*/ 	.word	0x00000000
        /*0010*/ 	.short	0x0000
        /*0012*/ 	.short	0x0000
        /*0014*/ 	.byte	0x00, 0xf5, 0x21, 0x00


	//----- nvinfo : EIATTR_SPARSE_MMA_MASK
	.align		4
.L_21:
        /*0018*/ 	.byte	0x03, 0x50
        /*001a*/ 	.short	0x0000


	//----- nvinfo : EIATTR_MAXREG_COUNT
	.align		4
        /*001c*/ 	.byte	0x03, 0x1b
        /*001e*/ 	.short	0x00ff


	//----- nvinfo : EIATTR_MERCURY_ISA_VERSION
	.align		4
        /*0020*/ 	.byte	0x03, 0x5f
        /*0022*/ 	.short	0x0101


	//----- nvinfo : EIATTR_VRC_CTA_INIT_COUNT
	.align		4
        /*0024*/ 	.byte	0x02, 0x4a
	.zero		1
	.zero		1


	//----- nvinfo : EIATTR_EXIT_INSTR_OFFSETS
	.align		4
        /*0028*/ 	.byte	0x04, 0x1c
        /*002a*/ 	.short	(.L_23 - .L_22)


	//   ....[0]....
.L_22:
        /*002c*/ 	.word	0x00000060


	//   ....[1]....
        /*0030*/ 	.word	0x00000da0


	//----- nvinfo : EIATTR_CRS_STACK_SIZE
	.align		4
.L_23:
        /*0034*/ 	.byte	0x04, 0x1e
        /*0036*/ 	.short	(.L_25 - .L_24)
.L_24:
        /*0038*/ 	.word	0x00000000


	//----- nvinfo : EIATTR_CBANK_PARAM_SIZE
	.align		4
.L_25:
        /*003c*/ 	.byte	0x03, 0x19
        /*003e*/ 	.short	0x0008


	//----- nvinfo : EIATTR_PARAM_CBANK
	.align		4
        /*0040*/ 	.byte	0x04, 0x0a
        /*0042*/ 	.short	(.L_27 - .L_26)
	.align		4
.L_26:
        /*0044*/ 	.word	index@(.nv.constant0._Z12sortedKernelPf)
        /*0048*/ 	.short	0x0380
        /*004a*/ 	.short	0x0008


	//----- nvinfo : EIATTR_SW_WAR
	.align		4
.L_27:
        /*004c*/ 	.byte	0x04, 0x36
        /*004e*/ 	.short	(.L_29 - .L_28)
.L_28:
        /*0050*/ 	.word	0x00000008
.L_29:


//--------------------- .nv.info._Z15divergentKernelPf --------------------------
	.section	.nv.info._Z15divergentKernelPf,"",@"SHT_CUDA_INFO"
	.sectionflags	@""
	.align	4


	//----- nvinfo : EIATTR_CUDA_API_VERSION
	.align		4
        /*0000*/ 	.byte	0x04, 0x37
        /*0002*/ 	.short	(.L_31 - .L_30)
.L_30:
        /*0004*/ 	.word	0x00000082


	//----- nvinfo : EIATTR_KPARAM_INFO
	.align		4
.L_31:
        /*0008*/ 	.byte	0x04, 0x17
        /*000a*/ 	.short	(.L_33 - .L_32)
.L_32:
        /*000c*/ 	.word	0x00000000
        /*0010*/ 	.short	0x0000
        /*0012*/ 	.short	0x0000
        /*0014*/ 	.byte	0x00, 0xf5, 0x21, 0x00


	//----- nvinfo : EIATTR_SPARSE_MMA_MASK
	.align		4
.L_33:
        /*0018*/ 	.byte	0x03, 0x50
        /*001a*/ 	.short	0x0000


	//----- nvinfo : EIATTR_MAXREG_COUNT
	.align		4
        /*001c*/ 	.byte	0x03, 0x1b
        /*001e*/ 	.short	0x00ff


	//----- nvinfo : EIATTR_MERCURY_ISA_VERSION
	.align		4
        /*0020*/ 	.byte	0x03, 0x5f
        /*0022*/ 	.short	0x0101


	//----- nvinfo : EIATTR_VRC_CTA_INIT_COUNT
	.align		4
        /*0024*/ 	.byte	0x02, 0x4a
	.zero		1
	.zero		1


	//----- nvinfo : EIATTR_EXIT_INSTR_OFFSETS
	.align		4
        /*0028*/ 	.byte	0x04, 0x1c
        /*002a*/ 	.short	(.L_35 - .L_34)


	//   ....[0]....
.L_34:
        /*002c*/ 	.word	0x00000060


	//   ....[1]....
        /*0030*/ 	.word	0x00000db0


	//----- nvinfo : EIATTR_CRS_STACK_SIZE
	.align		4
.L_35:
        /*0034*/ 	.byte	0x04, 0x1e
        /*0036*/ 	.short	(.L_37 - .L_36)
.L_36:
        /*0038*/ 	.word	0x00000000


	//----- nvinfo : EIATTR_CBANK_PARAM_SIZE
	.align		4
.L_37:
        /*003c*/ 	.byte	0x03, 0x19
        /*003e*/ 	.short	0x0008


	//----- nvinfo : EIATTR_PARAM_CBANK
	.align		4
        /*0040*/ 	.byte	0x04, 0x0a
        /*0042*/ 	.short	(.L_39 - .L_38)
	.align		4
.L_38:
        /*0044*/ 	.word	index@(.nv.constant0._Z15divergentKernelPf)
        /*0048*/ 	.short	0x0380
        /*004a*/ 	.short	0x0008


	//----- nvinfo : EIATTR_SW_WAR
	.align		4
.L_39:
        /*004c*/ 	.byte	0x04, 0x36
        /*004e*/ 	.short	(.L_41 - .L_40)
.L_40:
        /*0050*/ 	.word	0x00000008
.L_41:


//--------------------- .nv.info._Z6warmupv       --------------------------
	.section	.nv.info._Z6warmupv,"",@"SHT_CUDA_INFO"
	.sectionflags	@""
	.align	4


	//----- nvinfo : EIATTR_CUDA_API_VERSION
	.align		4
        /*0000*/ 	.byte	0x04, 0x37
        /*0002*/ 	.short	(.L_43 - .L_42)
.L_42:
        /*0004*/ 	.word	0x00000082


	//----- nvinfo : EIATTR_SPARSE_MMA_MASK
	.align		4
.L_43:
        /*0008*/ 	.byte	0x03, 0x50
        /*000a*/ 	.short	0x0000


	//----- nvinfo : EIATTR_MAXREG_COUNT
	.align		4
        /*000c*/ 	.byte	0x03, 0x1b
        /*000e*/ 	.short	0x00ff


	//----- nvinfo : EIATTR_MERCURY_ISA_VERSION
	.align		4
        /*0010*/ 	.byte	0x03, 0x5f
        /*0012*/ 	.short	0x0101


	//----- nvinfo : EIATTR_VRC_CTA_INIT_COUNT
	.align		4
        /*0014*/ 	.byte	0x02, 0x4a
	.zero		1
	.zero		1


	//----- nvinfo : EIATTR_EXIT_INSTR_OFFSETS
	.align		4
        /*0018*/ 	.byte	0x04, 0x1c
        /*001a*/ 	.short	(.L_45 - .L_44)


	//   ....[0]....
.L_44:
        /*001c*/ 	.word	0x00000010


	//----- nvinfo : EIATTR_SW_WAR
	.align		4
.L_45:
        /*0020*/ 	.byte	0x04, 0x36
        /*0022*/ 	.short	(.L_47 - .L_46)
.L_46:
        /*0024*/ 	.word	0x00000008
.L_47:


//--------------------- .nv.callgraph             --------------------------
	.section	.nv.callgraph,"",@"SHT_CUDA_CALLGRAPH"
	.align	4
	.sectionentsize	8
	.align		4
        /*0000*/ 	.word	0x00000000
	.align		4
        /*0004*/ 	.word	0xffffffff
	.align		4
        /*0008*/ 	.word	0x00000000
	.align		4
        /*000c*/ 	.word	0xfffffffe
	.align		4
        /*0010*/ 	.word	0x00000000
	.align		4
        /*0014*/ 	.word	0xfffffffd
	.align		4
        /*0018*/ 	.word	0x00000000
	.align		4
        /*001c*/ 	.word	0xfffffffc


//--------------------- .text._Z12sortedKernelPf  --------------------------
	.section	.text._Z12sortedKernelPf,"ax",@progbits
	.align	128
        .global         _Z12sortedKernelPf
        .type           _Z12sortedKernelPf,@function
        .size           _Z12sortedKernelPf,(.L_x_13 - _Z12sortedKernelPf)
        .other          _Z12sortedKernelPf,@"STO_CUDA_ENTRY STV_DEFAULT"
_Z12sortedKernelPf:
.text._Z12sortedKernelPf:
[----:B------:R-:W-:Y:S01]  /*0000*/  LDC R1, c[0x0][0x37c] ;  /* 0x0000df00ff017b82 */ /* 0x000fe20000000800 */
[----:B------:R-:W0:Y:S07]  /*0010*/  S2R R3, SR_TID.X ;  /* 0x0000000000037919 */ /* 0x000e2e0000002100 */
[----:B------:R-:W0:Y:S08]  /*0020*/  S2UR UR4, SR_CTAID.X ;  /* 0x00000000000479c3 */ /* 0x000e300000002500 */
[----:B------:R-:W0:Y:S02]  /*0030*/  LDC R0, c[0x0][0x360] ;  /* 0x0000d800ff007b82 */ /* 0x000e240000000800 */
[----:B0-----:R-:W-:-:S05]  /*0040*/  IMAD R0, R0, UR4, R3 ;  /* 0x0000000400007c24 */ /* 0x001fca000f8e0203 */
[----:B------:R-:W-:-:S13]  /*0050*/  ISETP.GT.AND P0, PT, R0, 0xf423f, PT ;  /* 0x000f423f0000780c */ /* 0x000fda0003f04270 */
[----:B------:R-:W-:Y:S05]  /*0060*/  @P0 EXIT ;  /* 0x000000000000094d */ /* 0x000fea0003800000 */
[----:B------:R-:W-:Y:S01]  /*0070*/  LOP3.LUT P0, RZ, R3, 0x20, RZ, 0xc0, !PT ;  /* 0x0000002003ff7812 */ /* 0x000fe2000780c0ff */
[----:B------:R-:W0:Y:S01]  /*0080*/  LDCU.64 UR6, c[0x0][0x358] ;  /* 0x00006b00ff0677ac */ /* 0x000e220008000a00 */
[----:B------:R-:W-:Y:S11]  /*0090*/  BSSY.RECONVERGENT B0, `(.L_x_0) ;  /* 0x00000cd000007945 */ /* 0x000ff60003800200 */
[----:B------:R-:W-:Y:S05]  /*00a0*/  @P0 BRA `(.L_x_1) ;  /* 0x0000000400980947 */ /* 0x000fea0003800000 */
[----:B------:R-:W-:Y:S01]  /*00b0*/  IMAD.MOV.U32 R5, RZ, RZ, 0x40000000 ;  /* 0x40000000ff057424 */ /* 0x000fe200078e00ff */
[----:B------:R-:W-:-:S06]  /*00c0*/  UMOV UR4, URZ ;  /* 0x000000ff00047c82 */ /* 0x000fcc0008000000 */
.L_x_2:
[----:B------:R-:W-:Y:S01]  /*00d0*/  FFMA R2, R5, R5, 9.9999997473787516356e-05 ;  /* 0x38d1b71705027423 */ /* 0x000fe20000000005 */
[----:B------:R-:W-:-:S04]  /*00e0*/  UIADD3 UR4, UPT, UPT, UR4, 0x20, URZ ;  /* 0x0000002004047890 */ /* 0x000fc8000fffe0ff */
[----:B------:R-:W-:Y:S01]  /*00f0*/  FSETP.GT.AND P0, PT, R2, 1000, PT ;  /* 0x447a00000200780b */ /* 0x000fe20003f04000 */
[----:B------:R-:W-:-:S12]  /*0100*/  UISETP.NE.AND UP0, UPT, UR4, 0x186a0, UPT ;  /* 0x000186a00400788c */ /* 0x000fd8000bf05270 */
[----:B------:R-:W-:-:S04]  /*0110*/  @P0 IMAD.MOV.U32 R2, RZ, RZ, 0x40000000 ;  /* 0x40000000ff020424 */ /* 0x000fc800078e00ff */
[----:B------:R-:W-:-:S05]  /*0120*/  FFMA R2, R2, R2, 9.9999997473787516356e-05 ;  /* 0x38d1b71702027423 */ /* 0x000fca0000000002 */
[----:B------:R-:W-:-:S13]  /*0130*/  FSETP.GT.AND P0, PT, R2, 1000, PT ;  /* 0x447a00000200780b */ /* 0x000fda0003f04000 */
[----:B------:R-:W-:-:S05]  /*0140*/  @P0 MOV R2, 0x40000000 ;  /* 0x4000000000020802 */ /* 0x000fca0000000f00 */
[----:B------:R-:W-:-:S05]  /*0150*/  FFMA R2, R2, R2, 9.9999997473787516356e-05 ;  /* 0x38d1b71702027423 */ /* 0x000fca0000000002 */
[----:B------:R-:W-:-:S13]  /*0160*/  FSETP.GT.AND P0, PT, R2, 1000, PT ;  /* 0x447a00000200780b */ /* 0x000fda0003f04000 */
        /* <DEDUP_REMOVED lines=87> */
[----:B------:R-:W-:Y:S01]  /*06e0*/  @P0 MOV R5, 0x40000000 ;  /* 0x4000000000050802 */ /* 0x000fe20000000f00 */
[----:B------:R-:W-:Y:S06]  /*06f0*/  BRA.U UP0, `(.L_x_2) ;  /* 0xfffffff900747547 */ /* 0x000fec000b83ffff */
[----:B------:R-:W-:Y:S05]  /*0700*/  BRA `(.L_x_3) ;  /* 0x0000000400947947 */ /* 0x000fea0003800000 */
.L_x_1:
[----:B------:R-:W-:Y:S01]  /*0710*/  IMAD.MOV.U32 R5, RZ, RZ, 0x40400000 ;  /* 0x40400000ff057424 */ /* 0x000fe200078e00ff */
[----:B------:R-:W-:-:S06]  /*0720*/  UMOV UR4, URZ ;  /* 0x000000ff00047c82 */ /* 0x000fcc0008000000 */
.L_x_4:
[----:B------:R-:W-:Y:S01]  /*0730*/  FFMA R2, R5, R5, 9.9999997473787516356e-05 ;  /* 0x38d1b71705027423 */ /* 0x000fe20000000005 */
[----:B------:R-:W-:-:S04]  /*0740*/  UIADD3 UR4, UPT, UPT, UR4, 0x20, URZ ;  /* 0x0000002004047890 */ /* 0x000fc8000fffe0ff */
[----:B------:R-:W-:Y:S01]  /*0750*/  FSETP.GT.AND P0, PT, R2, 1000, PT ;  /* 0x447a00000200780b */ /* 0x000fe20003f04000 */
[----:B------:R-:W-:-:S12]  /*0760*/  UISETP.NE.AND UP0, UPT, UR4, 0x186a0, UPT ;  /* 0x000186a00400788c */ /* 0x000fd8000bf05270 */
        /* <DEDUP_REMOVED lines=93> */
[----:B------:R-:W-:Y:S01]  /*0d40*/  @P0 MOV R5, 0x40400000 ;  /* 0x4040000000050802 */ /* 0x000fe20000000f00 */
[----:B------:R-:W-:Y:S06]  /*0d50*/  BRA.U UP0, `(.L_x_4) ;  /* 0xfffffff900747547 */ /* 0x000fec000b83ffff */
.L_x_3:
[----:B0-----:R-:W-:Y:S05]  /*0d60*/  BSYNC.RECONVERGENT B0 ;  /* 0x0000000000007941 */ /* 0x001fea0003800200 */
.L_x_0:
[----:B------:R-:W0:Y:S02]  /*0d70*/  LDC.64 R2, c[0x0][0x380] ;  /* 0x0000e000ff027b82 */ /* 0x000e240000000a00 */
[----:B0-----:R-:W-:-:S05]  /*0d80*/  IMAD.WIDE R2, R0, 0x4, R2 ;  /* 0x0000000400027825 */ /* 0x001fca00078e0202 */
[----:B------:R-:W-:Y:S01]  /*0d90*/  STG.E desc[UR6][R2.64], R5 ;  /* 0x0000000502007986 */ /* 0x000fe2000c101906 */
[----:B------:R-:W-:Y:S05]  /*0da0*/  EXIT ;  /* 0x000000000000794d */ /* 0x000fea0003800000 */
.L_x_5:
[----:B------:R-:W-:-:S00]  /*0db0*/  BRA `(.L_x_5) ;  /* 0xfffffffc00fc7947 */ /* 0x000fc0000383ffff */
[----:B------:R-:W-:-:S00]  /*0dc0*/  NOP ;  /* 0x0000000000007918 */ /* 0x000fc00000000000 */
        /* <DEDUP_REMOVED lines=11> */
.L_x_13:


//--------------------- .text._Z15divergentKernelPf --------------------------
	.section	.text._Z15divergentKernelPf,"ax",@progbits
	.align	128
        .global         _Z15divergentKernelPf
        .type           _Z15divergentKernelPf,@function
        .size           _Z15divergentKernelPf,(.L_x_14 - _Z15divergentKernelPf)
        .other          _Z15divergentKernelPf,@"STO_CUDA_ENTRY STV_DEFAULT"
_Z15divergentKernelPf:
.text._Z15divergentKernelPf:
[----:B------:R-:W-:Y:S01]  /*0000*/  LDC R1, c[0x0][0x37c] ;  /* 0x0000df00ff017b82 */ /* 0x000fe20000000800 */
[----:B------:R-:W0:Y:S07]  /*0010*/  S2R R3, SR_TID.X ;  /* 0x0000000000037919 */ /* 0x000e2e0000002100 */
[----:B------:R-:W0:Y:S08]  /*0020*/  S2UR UR4, SR_CTAID.X ;  /* 0x00000000000479c3 */ /* 0x000e300000002500 */
[----:B------:R-:W0:Y:S02]  /*0030*/  LDC R0, c[0x0][0x360] ;  /* 0x0000d800ff007b82 */ /* 0x000e240000000800 */
[----:B0-----:R-:W-:-:S05]  /*0040*/  IMAD R0, R0, UR4, R3 ;  /* 0x0000000400007c24 */ /* 0x001fca000f8e0203 */
[----:B------:R-:W-:-:S13]  /*0050*/  ISETP.GT.AND P0, PT, R0, 0xf423f, PT ;  /* 0x000f423f0000780c */ /* 0x000fda0003f04270 */
[----:B------:R-:W-:Y:S05]  /*0060*/  @P0 EXIT ;  /* 0x000000000000094d */ /* 0x000fea0003800000 */
[----:B------:R-:W-:Y:S01]  /*0070*/  LOP3.LUT R2, R0, 0x1, RZ, 0xc0, !PT ;  /* 0x0000000100027812 */ /* 0x000fe200078ec0ff */
[----:B------:R-:W0:Y:S01]  /*0080*/  LDCU.64 UR6, c[0x0][0x358] ;  /* 0x00006b00ff0677ac */ /* 0x000e220008000a00 */
[----:B------:R-:W-:Y:S02]  /*0090*/  BSSY.RECONVERGENT B0, `(.L_x_6) ;  /* 0x00000ce000007945 */ /* 0x000fe40003800200 */
[----:B------:R-:W-:-:S13]  /*00a0*/  ISETP.NE.U32.AND P0, PT, R2, 0x1, PT ;  /* 0x000000010200780c */ /* 0x000fda0003f05070 */
[----:B------:R-:W-:Y:S05]  /*00b0*/  @!P0 BRA `(.L_x_7) ;  /* 0x0000000400988947 */ /* 0x000fea0003800000 */
[----:B------:R-:W-:Y:S01]  /*00c0*/  IMAD.MOV.U32 R5, RZ, RZ, 0x40000000 ;  /* 0x40000000ff057424 */ /* 0x000fe200078e00ff */
[----:B------:R-:W-:-:S06]  /*00d0*/  UMOV UR4, URZ ;  /* 0x000000ff00047c82 */ /* 0x000fcc0008000000 */
.L_x_8:
        /* <DEDUP_REMOVED lines=100> */
.L_x_7:
[----:B------:R-:W-:Y:S01]  /*0720*/  IMAD.MOV.U32 R5, RZ, RZ, 0x40400000 ;  /* 0x40400000ff057424 */ /* 0x000fe200078e00ff */
[----:B------:R-:W-:-:S06]  /*0730*/  UMOV UR4, URZ ;  /* 0x000000ff00047c82 */ /* 0x000fcc0008000000 */
.L_x_10:
        /* <DEDUP_REMOVED lines=99> */
.L_x_9:
[----:B0-----:R-:W-:Y:S05]  /*0d70*/  BSYNC.RECONVERGENT B0 ;  /* 0x0000000000007941 */ /* 0x001fea0003800200 */
.L_x_6:
[----:B------:R-:W0:Y:S02]  /*0d80*/  LDC.64 R2, c[0x0][0x380] ;  /* 0x0000e000ff027b82 */ /* 0x000e240000000a00 */
[----:B0-----:R-:W-:-:S05]  /*0d90*/  IMAD.WIDE R2, R0, 0x4, R2 ;  /* 0x0000000400027825 */ /* 0x001fca00078e0202 */
[----:B------:R-:W-:Y:S01]  /*0da0*/  STG.E desc[UR6][R2.64], R5 ;  /* 0x0000000502007986 */ /* 0x000fe2000c101906 */
[----:B------:R-:W-:Y:S05]  /*0db0*/  EXIT ;  /* 0x000000000000794d */ /* 0x000fea0003800000 */
.L_x_11:
        /* <DEDUP_REMOVED lines=12> */
.L_x_14:


//--------------------- .text._Z6warmupv          --------------------------
	.section	.text._Z6warmupv,"ax",@progbits
	.align	128
        .global         _Z6warmupv
        .type           _Z6warmupv,@function
        .size           _Z6warmupv,(.L_x_15 - _Z6warmupv)
        .other          _Z6warmupv,@"STO_CUDA_ENTRY STV_DEFAULT"
_Z6warmupv:
.text._Z6warmupv:
[----:B------:R-:W-:Y:S01]  /*0000*/  LDC R1, c[0x0][0x37c] ;  /* 0x0000df00ff017b82 */ /* 0x000fe20000000800 */
[----:B------:R-:W-:Y:S05]  /*0010*/  EXIT ;  /* 0x000000000000794d */ /* 0x000fea0003800000 */
.L_x_12:
        /* <DEDUP_REMOVED lines=14> */
.L_x_15:


//--------------------- .nv.shared.reserved.0     --------------------------
	.section	.nv.shared.reserved.0,"aw",@nobits
	.weak		__nv_reservedSMEM_offset_0_alias
	.size		__nv_reservedSMEM_offset_0_alias, 0, 64
	.other		__nv_reservedSMEM_offset_0_alias,@"STO_CUDA_RESERVED_SHARED STV_DEFAULT"
__nv_reservedSMEM_offset_0_alias:
	.zero		0
	.zero		64


//--------------------- .nv.constant0._Z12sortedKernelPf --------------------------
	.section	.nv.constant0._Z12sortedKernelPf,"a",@progbits
	.sectionflags	@""
	.align	4
.nv.constant0._Z12sortedKernelPf:
	.zero		904


//--------------------- .nv.constant0._Z15divergentKernelPf --------------------------
	.section	.nv.constant0._Z15divergentKernelPf,"a",@progbits
	.sectionflags	@""
	.align	4
.nv.constant0._Z15divergentKernelPf:
	.zero		904


//--------------------- .nv.constant0._Z6warmupv  --------------------------
	.section	.nv.constant0._Z6warmupv,"a",@progbits
	.sectionflags	@""
	.align	4
.nv.constant0._Z6warmupv:
	.zero		896


//--------------------- SYMBOLS --------------------------

	.type		.nv.reservedSmem.offset0,@object
	.size		.nv.reservedSmem.offset0,0x4
